//
// Generated by NVIDIA NVVM Compiler
//
// Compiler Build ID: CL-36424714
// Cuda compilation tools, release 13.0, V13.0.88
// Based on NVVM 20.0.0
//

.version 9.0
.target sm_100
.address_size 64

	// .globl	_Z4test7__half2S_14__nv_bfloat162S0_

.visible .entry _Z4test7__half2S_14__nv_bfloat162S0_(
	.param .align 4 .b8 _Z4test7__half2S_14__nv_bfloat162S0__param_0[4],
	.param .align 4 .b8 _Z4test7__half2S_14__nv_bfloat162S0__param_1[4],
	.param .align 4 .b8 _Z4test7__half2S_14__nv_bfloat162S0__param_2[4],
	.param .align 4 .b8 _Z4test7__half2S_14__nv_bfloat162S0__param_3[4]
)
{


	ret;

}


// ===== COMPILED SASS (sm_100) =====

	.target	sm_100

	.elftype	@"ET_EXEC"


//--------------------- .note.nv.tkinfo           --------------------------
	.section	.note.nv.tkinfo,"",@"SHT_NOTE"
	.sectionflags	@"SHF_NOTE_NV_TKINFO"
	.tkinfo
        /*0018*/ 	.word	0x00000002
        /*0030*/ 	.string	""
        /*0030*/ 	.string	"ptxas"
        /*0030*/ 	.string	"Cuda compilation tools, release 13.0, V13.0.88"
        /*0030*/ 	.string	"Build cuda_13.0.r13.0/compiler.36424714_0"
        /*0030*/ 	.string	"-arch sm_100 -m 64 "



//--------------------- .note.nv.cuinfo           --------------------------
	.section	.note.nv.cuinfo,"",@"SHT_NOTE"
	.sectionflags	@"SHF_NOTE_NV_CUINFO"
        /*0018*/ 	.short	0x0002
        /*001a*/ 	.short	0x0064
        /*001c*/ 	.short	0x0082
	.zero		2


//--------------------- .nv.info                  --------------------------
	.section	.nv.info,"",@"SHT_CUDA_INFO"
	.align	4


	//----- nvinfo : EIATTR_REGCOUNT
	.align		4
        /*0000*/ 	.byte	0x04, 0x2f
        /*0002*/ 	.short	(.L_1 - .L_0)
	.align		4
.L_0:
        /*0004*/ 	.word	index@(_Z4test7__half2S_14__nv_bfloat162S0_)
        /*0008*/ 	.word	0x00000004


	//----- nvinfo : EIATTR_FRAME_SIZE
	.align		4
.L_1:
        /*000c*/ 	.byte	0x04, 0x11
        /*000e*/ 	.short	(.L_3 - .L_2)
	.align		4
.L_2:
        /*0010*/ 	.word	index@(_Z4test7__half2S_14__nv_bfloat162S0_)
        /*0014*/ 	.word	0x00000000


	//----- nvinfo : EIATTR_MIN_STACK_SIZE
	.align		4
.L_3:
        /*0018*/ 	.byte	0x04, 0x12
        /*001a*/ 	.short	(.L_5 - .L_4)
	.align		4
.L_4:
        /*001c*/ 	.word	index@(_Z4test7__half2S_14__nv_bfloat162S0_)
        /*0020*/ 	.word	0x00000000
.L_5:


//--------------------- .nv.compat                --------------------------
	.section	.nv.compat,"",@"SHT_CUDA_COMPAT_INFO"
	.align	4
        /*0000*/ 	.byte	0x02, 0x09, 0x00, 0x00, 0x02, 0x02, 0x01, 0x00, 0x02, 0x05, 0x05, 0x00, 0x03, 0x07, 0x01, 0x01
        /*0010*/ 	.byte	0x02, 0x03, 0x00, 0x00, 0x02, 0x06, 0x01, 0x00, 0x04, 0x0b, 0x08, 0x00, 0x09, 0x00, 0x00, 0x00
        /*0020*/ 	.byte	0x00, 0x00, 0x00, 0x00


//--------------------- .nv.info._Z4test7__half2S_14__nv_bfloat162S0_ --------------------------
	.section	.nv.info._Z4test7__half2S_14__nv_bfloat162S0_,"",@"SHT_CUDA_INFO"
	.sectionflags	@""
	.align	4


	//----- nvinfo : EIATTR_CUDA_API_VERSION
	.align		4
        /*0000*/ 	.byte	0x04, 0x37
        /*0002*/ 	.short	(.L_7 - .L_6)
.L_6:
        /*0004*/ 	.word	0x00000082


	//----- nvinfo : EIATTR_KPARAM_INFO
	.align		4
.L_7:
        /*0008*/ 	.byte	0x04, 0x17
        /*000a*/ 	.short	(.L_9 - .L_8)
.L_8:
        /*000c*/ 	.word	0x00000000
        /*0010*/ 	.short	0x0003
        /*0012*/ 	.short	0x000c
        /*0014*/ 	.byte	0x00, 0xf0, 0x11, 0x00


	//----- nvinfo : EIATTR_KPARAM_INFO
	.align		4
.L_9:
        /*0018*/ 	.byte	0x04, 0x17
        /*001a*/ 	.short	(.L_11 - .L_10)
.L_10:
        /*001c*/ 	.word	0x00000000
        /*0020*/ 	.short	0x0002
        /*0022*/ 	.short	0x0008
        /*0024*/ 	.byte	0x00, 0xf0, 0x11, 0x00


	//----- nvinfo : EIATTR_KPARAM_INFO
	.align		4
.L_11:
        /*0028*/ 	.byte	0x04, 0x17
        /*002a*/ 	.short	(.L_13 - .L_12)
.L_12:
        /*002c*/ 	.word	0x00000000
        /*0030*/ 	.short	0x0001
        /*0032*/ 	.short	0x0004
        /*0034*/ 	.byte	0x00, 0xf0, 0x11, 0x00


	//----- nvinfo : EIATTR_KPARAM_INFO
	.align		4
.L_13:
        /*0038*/ 	.byte	0x04, 0x17
        /*003a*/ 	.short	(.L_15 - .L_14)
.L_14:
        /*003c*/ 	.word	0x00000000
        /*0040*/ 	.short	0x0000
        /*0042*/ 	.short	0x0000
        /*0044*/ 	.byte	0x00, 0xf0, 0x11, 0x00


	//----- nvinfo : EIATTR_SPARSE_MMA_MASK
	.align		4
.L_15:
        /*0048*/ 	.byte	0x03, 0x50
        /*004a*/ 	.short	0x0000


	//----- nvinfo : EIATTR_MAXREG_COUNT
	.align		4
        /*004c*/ 	.byte	0x03, 0x1b
        /*004e*/ 	.short	0x00ff


	//----- nvinfo : EIATTR_MERCURY_ISA_VERSION
	.align		4
        /*0050*/ 	.byte	0x03, 0x5f
        /*0052*/ 	.short	0x0101


	//----- nvinfo : EIATTR_VRC_CTA_INIT_COUNT
	.align		4
        /*0054*/ 	.byte	0x02, 0x4a
	.zero		1
	.zero		1


	//----- nvinfo : EIATTR_EXIT_INSTR_OFFSETS
	.align		4
        /*0058*/ 	.byte	0x04, 0x1c
        /*005a*/ 	.short	(.L_17 - .L_16)


	//   ....[0]....
.L_16:
        /*005c*/ 	.word	0x00000010


	//----- nvinfo : EIATTR_CBANK_PARAM_SIZE
	.align		4
.L_17:
        /*0060*/ 	.byte	0x03, 0x19
        /*0062*/ 	.short	0x0010


	//----- nvinfo : EIATTR_PARAM_CBANK
	.align		4
        /*0064*/ 	.byte	0x04, 0x0a
        /*0066*/ 	.short	(.L_19 - .L_18)
	.align		4
.L_18:
        /*0068*/ 	.word	index@(.nv.constant0._Z4test7__half2S_14__nv_bfloat162S0_)
        /*006c*/ 	.short	0x0380
        /*006e*/ 	.short	0x0010


	//----- nvinfo : EIATTR_SW_WAR
	.align		4
.L_19:
        /*0070*/ 	.byte	0x04, 0x36
        /*0072*/ 	.short	(.L_21 - .L_20)
.L_20:
        /*0074*/ 	.word	0x00000008
.L_21:


//--------------------- .nv.callgraph             --------------------------
	.section	.nv.callgraph,"",@"SHT_CUDA_CALLGRAPH"
	.align	4
	.sectionentsize	8
	.align		4
        /*0000*/ 	.word	0x00000000
	.align		4
        /*0004*/ 	.word	0xffffffff
	.align		4
        /*0008*/ 	.word	0x00000000
	.align		4
        /*000c*/ 	.word	0xfffffffe
	.align		4
        /*0010*/ 	.word	0x00000000
	.align		4
        /*0014*/ 	.word	0xfffffffd
	.align		4
        /*0018*/ 	.word	0x00000000
	.align		4
        /*001c*/ 	.word	0xfffffffc


//--------------------- .text._Z4test7__half2S_14__nv_bfloat162S0_ --------------------------
	.section	.text._Z4test7__half2S_14__nv_bfloat162S0_,"ax",@progbits
	.align	128
        .global         _Z4test7__half2S_14__nv_bfloat162S0_
        .type           _Z4test7__half2S_14__nv_bfloat162S0_,@function
        .size           _Z4test7__half2S_14__nv_bfloat162S0_,(.L_x_1 - _Z4test7__half2S_14__nv_bfloat162S0_)
        .other          _Z4test7__half2S_14__nv_bfloat162S0_,@"STO_CUDA_ENTRY STV_DEFAULT"
_Z4test7__half2S_14__nv_bfloat162S0_:
.text._Z4test7__half2S_14__nv_bfloat162S0_:
[----:B------:R-:W-:Y:S01]  /*0000*/  LDC R1, c[0x0][0x37c] ;  /* 0x0000df00ff017b82 */ /* 0x000fe20000000800 */
[----:B------:R-:W-:Y:S05]  /*0010*/  EXIT ;  /* 0x000000000000794d */ /* 0x000fea0003800000 */
.L_x_0:
[----:B------:R-:W-:-:S00]  /*0020*/  BRA `(.L_x_0) ;  /* 0xfffffffc00fc7947 */ /* 0x000fc0000383ffff */
[----:B------:R-:W-:-:S00]  /*0030*/  NOP ;  /* 0x0000000000007918 */ /* 0x000fc00000000000 */
        /* <DEDUP_REMOVED lines=12> */
.L_x_1:


//--------------------- .nv.shared.reserved.0     --------------------------
	.section	.nv.shared.reserved.0,"aw",@nobits
	.weak		__nv_reservedSMEM_offset_0_alias
	.size		__nv_reservedSMEM_offset_0_alias, 0, 64
	.other		__nv_reservedSMEM_offset_0_alias,@"STO_CUDA_RESERVED_SHARED STV_DEFAULT"
__nv_reservedSMEM_offset_0_alias:
	.zero		0
	.zero		64


//--------------------- .nv.constant0._Z4test7__half2S_14__nv_bfloat162S0_ --------------------------
	.section	.nv.constant0._Z4test7__half2S_14__nv_bfloat162S0_,"a",@progbits
	.sectionflags	@""
	.align	4
.nv.constant0._Z4test7__half2S_14__nv_bfloat162S0_:
	.zero		912


//--------------------- SYMBOLS --------------------------

	.type		.nv.reservedSmem.offset0,@object
	.size		.nv.reservedSmem.offset0,0x4
